//
// Generated by NVIDIA NVVM Compiler
//
// Compiler Build ID: CL-36424714
// Cuda compilation tools, release 13.0, V13.0.88
// Based on NVVM 20.0.0
//

.version 9.0
.target sm_100
.address_size 64

	// .globl	_Z14matrixMultiplyPfS_S_

.visible .entry _Z14matrixMultiplyPfS_S_(
	.param .u64 .ptr .align 1 _Z14matrixMultiplyPfS_S__param_0,
	.param .u64 .ptr .align 1 _Z14matrixMultiplyPfS_S__param_1,
	.param .u64 .ptr .align 1 _Z14matrixMultiplyPfS_S__param_2
)
{
	.reg .pred 	%p<4>;
	.reg .b32 	%r<11>;
	.reg .b32 	%f<10>;
	.reg .b64 	%rd<13>;

	ld.param.u64 	%rd1, [_Z14matrixMultiplyPfS_S__param_0];
	ld.param.u64 	%rd2, [_Z14matrixMultiplyPfS_S__param_1];
	ld.param.u64 	%rd3, [_Z14matrixMultiplyPfS_S__param_2];
	mov.u32 	%r3, %ctaid.y;
	mov.u32 	%r4, %ntid.y;
	mov.u32 	%r5, %tid.y;
	mad.lo.s32 	%r1, %r3, %r4, %r5;
	mov.u32 	%r6, %ctaid.x;
	mov.u32 	%r7, %ntid.x;
	mov.u32 	%r8, %tid.x;
	mad.lo.s32 	%r2, %r6, %r7, %r8;
	setp.gt.u32 	%p1, %r1, 2;
	setp.gt.s32 	%p2, %r2, 2;
	or.pred  	%p3, %p1, %p2;
	@%p3 bra 	$L__BB0_2;
	cvta.to.global.u64 	%rd4, %rd3;
	cvta.to.global.u64 	%rd5, %rd1;
	cvta.to.global.u64 	%rd6, %rd2;
	mul.lo.s32 	%r9, %r1, 3;
	mul.wide.u32 	%rd7, %r9, 4;
	add.s64 	%rd8, %rd5, %rd7;
	ld.global.f32 	%f1, [%rd8];
	mul.wide.s32 	%rd9, %r2, 4;
	add.s64 	%rd10, %rd6, %rd9;
	ld.global.f32 	%f2, [%rd10];
	fma.rn.f32 	%f3, %f1, %f2, 0f00000000;
	ld.global.f32 	%f4, [%rd8+4];
	ld.global.f32 	%f5, [%rd10+12];
	fma.rn.f32 	%f6, %f4, %f5, %f3;
	ld.global.f32 	%f7, [%rd8+8];
	ld.global.f32 	%f8, [%rd10+24];
	fma.rn.f32 	%f9, %f7, %f8, %f6;
	add.s32 	%r10, %r9, %r2;
	mul.wide.s32 	%rd11, %r10, 4;
	add.s64 	%rd12, %rd4, %rd11;
	st.global.f32 	[%rd12], %f9;
$L__BB0_2:
	ret;

}


// ===== COMPILED SASS (sm_100) =====

	.target	sm_100

	.elftype	@"ET_EXEC"


//--------------------- .note.nv.tkinfo           --------------------------
	.section	.note.nv.tkinfo,"",@"SHT_NOTE"
	.sectionflags	@"SHF_NOTE_NV_TKINFO"
	.tkinfo
        /*0018*/ 	.word	0x00000002
        /*0030*/ 	.string	""
        /*0030*/ 	.string	"ptxas"
        /*0030*/ 	.string	"Cuda compilation tools, release 13.0, V13.0.88"
        /*0030*/ 	.string	"Build cuda_13.0.r13.0/compiler.36424714_0"
        /*0030*/ 	.string	"-arch sm_100 -m 64 "



//--------------------- .note.nv.cuinfo           --------------------------
	.section	.note.nv.cuinfo,"",@"SHT_NOTE"
	.sectionflags	@"SHF_NOTE_NV_CUINFO"
        /*0018*/ 	.short	0x0002
        /*001a*/ 	.short	0x0064
        /*001c*/ 	.short	0x0082
	.zero		2


//--------------------- .nv.info                  --------------------------
	.section	.nv.info,"",@"SHT_CUDA_INFO"
	.align	4


	//----- nvinfo : EIATTR_REGCOUNT
	.align		4
        /*0000*/ 	.byte	0x04, 0x2f
        /*0002*/ 	.short	(.L_1 - .L_0)
	.align		4
.L_0:
        /*0004*/ 	.word	index@(_Z14matrixMultiplyPfS_S_)
        /*0008*/ 	.word	0x00000012


	//----- nvinfo : EIATTR_FRAME_SIZE
	.align		4
.L_1:
        /*000c*/ 	.byte	0x04, 0x11
        /*000e*/ 	.short	(.L_3 - .L_2)
	.align		4
.L_2:
        /*0010*/ 	.word	index@(_Z14matrixMultiplyPfS_S_)
        /*0014*/ 	.word	0x00000000


	//----- nvinfo : EIATTR_MIN_STACK_SIZE
	.align		4
.L_3:
        /*0018*/ 	.byte	0x04, 0x12
        /*001a*/ 	.short	(.L_5 - .L_4)
	.align		4
.L_4:
        /*001c*/ 	.word	index@(_Z14matrixMultiplyPfS_S_)
        /*0020*/ 	.word	0x00000000
.L_5:


//--------------------- .nv.compat                --------------------------
	.section	.nv.compat,"",@"SHT_CUDA_COMPAT_INFO"
	.align	4
        /*0000*/ 	.byte	0x02, 0x09, 0x00, 0x00, 0x02, 0x02, 0x01, 0x00, 0x02, 0x05, 0x05, 0x00, 0x03, 0x07, 0x01, 0x01
        /*0010*/ 	.byte	0x02, 0x03, 0x00, 0x00, 0x02, 0x06, 0x01, 0x00, 0x04, 0x0b, 0x08, 0x00, 0x09, 0x00, 0x00, 0x00
        /*0020*/ 	.byte	0x00, 0x00, 0x00, 0x00


//--------------------- .nv.info._Z14matrixMultiplyPfS_S_ --------------------------
	.section	.nv.info._Z14matrixMultiplyPfS_S_,"",@"SHT_CUDA_INFO"
	.sectionflags	@""
	.align	4


	//----- nvinfo : EIATTR_CUDA_API_VERSION
	.align		4
        /*0000*/ 	.byte	0x04, 0x37
        /*0002*/ 	.short	(.L_7 - .L_6)
.L_6:
        /*0004*/ 	.word	0x00000082


	//----- nvinfo : EIATTR_KPARAM_INFO
	.align		4
.L_7:
        /*0008*/ 	.byte	0x04, 0x17
        /*000a*/ 	.short	(.L_9 - .L_8)
.L_8:
        /*000c*/ 	.word	0x00000000
        /*0010*/ 	.short	0x0002
        /*0012*/ 	.short	0x0010
        /*0014*/ 	.byte	0x00, 0xf5, 0x21, 0x00


	//----- nvinfo : EIATTR_KPARAM_INFO
	.align		4
.L_9:
        /*0018*/ 	.byte	0x04, 0x17
        /*001a*/ 	.short	(.L_11 - .L_10)
.L_10:
        /*001c*/ 	.word	0x00000000
        /*0020*/ 	.short	0x0001
        /*0022*/ 	.short	0x0008
        /*0024*/ 	.byte	0x00, 0xf5, 0x21, 0x00


	//----- nvinfo : EIATTR_KPARAM_INFO
	.align		4
.L_11:
        /*0028*/ 	.byte	0x04, 0x17
        /*002a*/ 	.short	(.L_13 - .L_12)
.L_12:
        /*002c*/ 	.word	0x00000000
        /*0030*/ 	.short	0x0000
        /*0032*/ 	.short	0x0000
        /*0034*/ 	.byte	0x00, 0xf5, 0x21, 0x00


	//----- nvinfo : EIATTR_SPARSE_MMA_MASK
	.align		4
.L_13:
        /*0038*/ 	.byte	0x03, 0x50
        /*003a*/ 	.short	0x0000


	//----- nvinfo : EIATTR_MAXREG_COUNT
	.align		4
        /*003c*/ 	.byte	0x03, 0x1b
        /*003e*/ 	.short	0x00ff


	//----- nvinfo : EIATTR_MERCURY_ISA_VERSION
	.align		4
        /*0040*/ 	.byte	0x03, 0x5f
        /*0042*/ 	.short	0x0101


	//----- nvinfo : EIATTR_VRC_CTA_INIT_COUNT
	.align		4
        /*0044*/ 	.byte	0x02, 0x4a
	.zero		1
	.zero		1


	//----- nvinfo : EIATTR_EXIT_INSTR_OFFSETS
	.align		4
        /*0048*/ 	.byte	0x04, 0x1c
        /*004a*/ 	.short	(.L_15 - .L_14)


	//   ....[0]....
.L_14:
        /*004c*/ 	.word	0x000000b0


	//   ....[1]....
        /*0050*/ 	.word	0x000001f0


	//----- nvinfo : EIATTR_CBANK_PARAM_SIZE
	.align		4
.L_15:
        /*0054*/ 	.byte	0x03, 0x19
        /*0056*/ 	.short	0x0018


	//----- nvinfo : EIATTR_PARAM_CBANK
	.align		4
        /*0058*/ 	.byte	0x04, 0x0a
        /*005a*/ 	.short	(.L_17 - .L_16)
	.align		4
.L_16:
        /*005c*/ 	.word	index@(.nv.constant0._Z14matrixMultiplyPfS_S_)
        /*0060*/ 	.short	0x0380
        /*0062*/ 	.short	0x0018


	//----- nvinfo : EIATTR_SW_WAR
	.align		4
.L_17:
        /*0064*/ 	.byte	0x04, 0x36
        /*0066*/ 	.short	(.L_19 - .L_18)
.L_18:
        /*0068*/ 	.word	0x00000008
.L_19:


//--------------------- .nv.callgraph             --------------------------
	.section	.nv.callgraph,"",@"SHT_CUDA_CALLGRAPH"
	.align	4
	.sectionentsize	8
	.align		4
        /*0000*/ 	.word	0x00000000
	.align		4
        /*0004*/ 	.word	0xffffffff
	.align		4
        /*0008*/ 	.word	0x00000000
	.align		4
        /*000c*/ 	.word	0xfffffffe
	.align		4
        /*0010*/ 	.word	0x00000000
	.align		4
        /*0014*/ 	.word	0xfffffffd
	.align		4
        /*0018*/ 	.word	0x00000000
	.align		4
        /*001c*/ 	.word	0xfffffffc


//--------------------- .text._Z14matrixMultiplyPfS_S_ --------------------------
	.section	.text._Z14matrixMultiplyPfS_S_,"ax",@progbits
	.align	128
        .global         _Z14matrixMultiplyPfS_S_
        .type           _Z14matrixMultiplyPfS_S_,@function
        .size           _Z14matrixMultiplyPfS_S_,(.L_x_1 - _Z14matrixMultiplyPfS_S_)
        .other          _Z14matrixMultiplyPfS_S_,@"STO_CUDA_ENTRY STV_DEFAULT"
_Z14matrixMultiplyPfS_S_:
.text._Z14matrixMultiplyPfS_S_:
[----:B------:R-:W-:Y:S01]  /*0000*/  LDC R1, c[0x0][0x37c] ;  /* 0x0000df00ff017b82 */ /* 0x000fe20000000800 */
[----:B------:R-:W0:Y:S07]  /*0010*/  S2R R2, SR_TID.X ;  /* 0x0000000000027919 */ /* 0x000e2e0000002100 */
[----:B------:R-:W1:Y:S01]  /*0020*/  LDC R0, c[0x0][0x364] ;  /* 0x0000d900ff007b82 */ /* 0x000e620000000800 */
[----:B------:R-:W1:Y:S07]  /*0030*/  S2R R3, SR_TID.Y ;  /* 0x0000000000037919 */ /* 0x000e6e0000002200 */
[----:B------:R-:W0:Y:S08]  /*0040*/  S2UR UR5, SR_CTAID.X ;  /* 0x00000000000579c3 */ /* 0x000e300000002500 */
[----:B------:R-:W0:Y:S08]  /*0050*/  LDC R9, c[0x0][0x360] ;  /* 0x0000d800ff097b82 */ /* 0x000e300000000800 */
[----:B------:R-:W1:Y:S01]  /*0060*/  S2UR UR4, SR_CTAID.Y ;  /* 0x00000000000479c3 */ /* 0x000e620000002600 */
[----:B0-----:R-:W-:-:S05]  /*0070*/  IMAD R9, R9, UR5, R2 ;  /* 0x0000000509097c24 */ /* 0x001fca000f8e0202 */
[----:B------:R-:W-:Y:S01]  /*0080*/  ISETP.GT.AND P0, PT, R9, 0x2, PT ;  /* 0x000000020900780c */ /* 0x000fe20003f04270 */
[----:B-1----:R-:W-:-:S05]  /*0090*/  IMAD R0, R0, UR4, R3 ;  /* 0x0000000400007c24 */ /* 0x002fca000f8e0203 */
[----:B------:R-:W-:-:S13]  /*00a0*/  ISETP.GT.U32.OR P0, PT, R0, 0x2, P0 ;  /* 0x000000020000780c */ /* 0x000fda0000704470 */
[----:B------:R-:W-:Y:S05]  /*00b0*/  @P0 EXIT ;  /* 0x000000000000094d */ /* 0x000fea0003800000 */
[----:B------:R-:W0:Y:S01]  /*00c0*/  LDC.64 R2, c[0x0][0x380] ;  /* 0x0000e000ff027b82 */ /* 0x000e220000000a00 */
[----:B------:R-:W1:Y:S01]  /*00d0*/  LDCU.64 UR4, c[0x0][0x358] ;  /* 0x00006b00ff0477ac */ /* 0x000e620008000a00 */
[----:B------:R-:W-:-:S06]  /*00e0*/  LEA R8, R0, R0, 0x1 ;  /* 0x0000000000087211 */ /* 0x000fcc00078e08ff */
[----:B------:R-:W2:Y:S08]  /*00f0*/  LDC.64 R4, c[0x0][0x388] ;  /* 0x0000e200ff047b82 */ /* 0x000eb00000000a00 */
[----:B------:R-:W3:Y:S01]  /*0100*/  LDC.64 R6, c[0x0][0x390] ;  /* 0x0000e400ff067b82 */ /* 0x000ee20000000a00 */
[----:B0-----:R-:W-:-:S05]  /*0110*/  IMAD.WIDE.U32 R2, R8, 0x4, R2 ;  /* 0x0000000408027825 */ /* 0x001fca00078e0002 */
[----:B-1----:R-:W4:Y:S01]  /*0120*/  LDG.E R0, desc[UR4][R2.64] ;  /* 0x0000000402007981 */ /* 0x002f22000c1e1900 */
[----:B--2---:R-:W-:-:S03]  /*0130*/  IMAD.WIDE R4, R9, 0x4, R4 ;  /* 0x0000000409047825 */ /* 0x004fc600078e0204 */
[----:B------:R-:W2:Y:S04]  /*0140*/  LDG.E R13, desc[UR4][R2.64+0x4] ;  /* 0x00000404020d7981 */ /* 0x000ea8000c1e1900 */
[----:B------:R-:W4:Y:S04]  /*0150*/  LDG.E R11, desc[UR4][R4.64] ;  /* 0x00000004040b7981 */ /* 0x000f28000c1e1900 */
[----:B------:R-:W2:Y:S04]  /*0160*/  LDG.E R10, desc[UR4][R4.64+0xc] ;  /* 0x00000c04040a7981 */ /* 0x000ea8000c1e1900 */
[----:B------:R-:W5:Y:S04]  /*0170*/  LDG.E R15, desc[UR4][R2.64+0x8] ;  /* 0x00000804020f7981 */ /* 0x000f68000c1e1900 */
[----:B------:R-:W5:Y:S01]  /*0180*/  LDG.E R12, desc[UR4][R4.64+0x18] ;  /* 0x00001804040c7981 */ /* 0x000f62000c1e1900 */
[----:B------:R-:W-:-:S05]  /*0190*/  IADD3 R9, PT, PT, R9, R8, RZ ;  /* 0x0000000809097210 */ /* 0x000fca0007ffe0ff */
[----:B---3--:R-:W-:-:S04]  /*01a0*/  IMAD.WIDE R6, R9, 0x4, R6 ;  /* 0x0000000409067825 */ /* 0x008fc800078e0206 */
[----:B----4-:R-:W-:-:S04]  /*01b0*/  FFMA R0, R0, R11, RZ ;  /* 0x0000000b00007223 */ /* 0x010fc800000000ff */
[----:B--2---:R-:W-:-:S04]  /*01c0*/  FFMA R0, R13, R10, R0 ;  /* 0x0000000a0d007223 */ /* 0x004fc80000000000 */
[----:B-----5:R-:W-:-:S05]  /*01d0*/  FFMA R15, R15, R12, R0 ;  /* 0x0000000c0f0f7223 */ /* 0x020fca0000000000 */
[----:B------:R-:W-:Y:S01]  /*01e0*/  STG.E desc[UR4][R6.64], R15 ;  /* 0x0000000f06007986 */ /* 0x000fe2000c101904 */
[----:B------:R-:W-:Y:S05]  /*01f0*/  EXIT ;  /* 0x000000000000794d */ /* 0x000fea0003800000 */
.L_x_0:
[----:B------:R-:W-:-:S00]  /*0200*/  BRA `(.L_x_0) ;  /* 0xfffffffc00fc7947 */ /* 0x000fc0000383ffff */
[----:B------:R-:W-:-:S00]  /*0210*/  NOP ;  /* 0x0000000000007918 */ /* 0x000fc00000000000 */
        /* <DEDUP_REMOVED lines=14> */
.L_x_1:


//--------------------- .nv.shared.reserved.0     --------------------------
	.section	.nv.shared.reserved.0,"aw",@nobits
	.weak		__nv_reservedSMEM_offset_0_alias
	.size		__nv_reservedSMEM_offset_0_alias, 0, 64
	.other		__nv_reservedSMEM_offset_0_alias,@"STO_CUDA_RESERVED_SHARED STV_DEFAULT"
__nv_reservedSMEM_offset_0_alias:
	.zero		0
	.zero		64


//--------------------- .nv.constant0._Z14matrixMultiplyPfS_S_ --------------------------
	.section	.nv.constant0._Z14matrixMultiplyPfS_S_,"a",@progbits
	.sectionflags	@""
	.align	4
.nv.constant0._Z14matrixMultiplyPfS_S_:
	.zero		920


//--------------------- SYMBOLS --------------------------

	.type		.nv.reservedSmem.offset0,@object
	.size		.nv.reservedSmem.offset0,0x4
